//
// Generated by NVIDIA NVVM Compiler
//
// Compiler Build ID: CL-36424714
// Cuda compilation tools, release 13.0, V13.0.88
// Based on NVVM 20.0.0
//

.version 9.0
.target sm_100
.address_size 64

	// .globl	_Z13CUDA_MAT_SUBTPfS_S_

.visible .entry _Z13CUDA_MAT_SUBTPfS_S_(
	.param .u64 .ptr .align 1 _Z13CUDA_MAT_SUBTPfS_S__param_0,
	.param .u64 .ptr .align 1 _Z13CUDA_MAT_SUBTPfS_S__param_1,
	.param .u64 .ptr .align 1 _Z13CUDA_MAT_SUBTPfS_S__param_2
)
{
	.reg .pred 	%p<4>;
	.reg .b32 	%r<11>;
	.reg .b32 	%f<13>;
	.reg .b64 	%rd<11>;

	ld.param.u64 	%rd1, [_Z13CUDA_MAT_SUBTPfS_S__param_0];
	ld.param.u64 	%rd2, [_Z13CUDA_MAT_SUBTPfS_S__param_1];
	ld.param.u64 	%rd3, [_Z13CUDA_MAT_SUBTPfS_S__param_2];
	mov.u32 	%r2, %ctaid.x;
	mov.u32 	%r3, %ntid.x;
	mov.u32 	%r4, %tid.x;
	mad.lo.s32 	%r1, %r2, %r3, %r4;
	mov.u32 	%r5, %ctaid.y;
	mov.u32 	%r6, %ntid.y;
	mov.u32 	%r7, %tid.y;
	mad.lo.s32 	%r8, %r5, %r6, %r7;
	setp.gt.s32 	%p1, %r1, 3;
	setp.gt.u32 	%p2, %r8, 3;
	or.pred  	%p3, %p1, %p2;
	@%p3 bra 	$L__BB0_2;
	cvta.to.global.u64 	%rd4, %rd1;
	cvta.to.global.u64 	%rd5, %rd2;
	cvta.to.global.u64 	%rd6, %rd3;
	shl.b32 	%r10, %r1, 2;
	mul.wide.s32 	%rd7, %r10, 4;
	add.s64 	%rd8, %rd4, %rd7;
	ld.global.f32 	%f1, [%rd8];
	add.s64 	%rd9, %rd5, %rd7;
	ld.global.f32 	%f2, [%rd9];
	sub.f32 	%f3, %f1, %f2;
	add.s64 	%rd10, %rd6, %rd7;
	st.global.f32 	[%rd10], %f3;
	bar.sync 	0;
	ld.global.f32 	%f4, [%rd8+4];
	ld.global.f32 	%f5, [%rd9+4];
	sub.f32 	%f6, %f4, %f5;
	st.global.f32 	[%rd10+4], %f6;
	bar.sync 	0;
	ld.global.f32 	%f7, [%rd8+8];
	ld.global.f32 	%f8, [%rd9+8];
	sub.f32 	%f9, %f7, %f8;
	st.global.f32 	[%rd10+8], %f9;
	bar.sync 	0;
	ld.global.f32 	%f10, [%rd8+12];
	ld.global.f32 	%f11, [%rd9+12];
	sub.f32 	%f12, %f10, %f11;
	st.global.f32 	[%rd10+12], %f12;
	bar.sync 	0;
$L__BB0_2:
	ret;

}


// ===== COMPILED SASS (sm_100) =====

	.target	sm_100

	.elftype	@"ET_EXEC"


//--------------------- .note.nv.tkinfo           --------------------------
	.section	.note.nv.tkinfo,"",@"SHT_NOTE"
	.sectionflags	@"SHF_NOTE_NV_TKINFO"
	.tkinfo
        /*0018*/ 	.word	0x00000002
        /*0030*/ 	.string	""
        /*0030*/ 	.string	"ptxas"
        /*0030*/ 	.string	"Cuda compilation tools, release 13.0, V13.0.88"
        /*0030*/ 	.string	"Build cuda_13.0.r13.0/compiler.36424714_0"
        /*0030*/ 	.string	"-arch sm_100 -m 64 "



//--------------------- .note.nv.cuinfo           --------------------------
	.section	.note.nv.cuinfo,"",@"SHT_NOTE"
	.sectionflags	@"SHF_NOTE_NV_CUINFO"
        /*0018*/ 	.short	0x0002
        /*001a*/ 	.short	0x0064
        /*001c*/ 	.short	0x0082
	.zero		2


//--------------------- .nv.info                  --------------------------
	.section	.nv.info,"",@"SHT_CUDA_INFO"
	.align	4


	//----- nvinfo : EIATTR_REGCOUNT
	.align		4
        /*0000*/ 	.byte	0x04, 0x2f
        /*0002*/ 	.short	(.L_1 - .L_0)
	.align		4
.L_0:
        /*0004*/ 	.word	index@(_Z13CUDA_MAT_SUBTPfS_S_)
        /*0008*/ 	.word	0x00000010


	//----- nvinfo : EIATTR_FRAME_SIZE
	.align		4
.L_1:
        /*000c*/ 	.byte	0x04, 0x11
        /*000e*/ 	.short	(.L_3 - .L_2)
	.align		4
.L_2:
        /*0010*/ 	.word	index@(_Z13CUDA_MAT_SUBTPfS_S_)
        /*0014*/ 	.word	0x00000000


	//----- nvinfo : EIATTR_MIN_STACK_SIZE
	.align		4
.L_3:
        /*0018*/ 	.byte	0x04, 0x12
        /*001a*/ 	.short	(.L_5 - .L_4)
	.align		4
.L_4:
        /*001c*/ 	.word	index@(_Z13CUDA_MAT_SUBTPfS_S_)
        /*0020*/ 	.word	0x00000000
.L_5:


//--------------------- .nv.compat                --------------------------
	.section	.nv.compat,"",@"SHT_CUDA_COMPAT_INFO"
	.align	4
        /*0000*/ 	.byte	0x02, 0x09, 0x00, 0x00, 0x02, 0x02, 0x01, 0x00, 0x02, 0x05, 0x05, 0x00, 0x03, 0x07, 0x01, 0x01
        /*0010*/ 	.byte	0x02, 0x03, 0x00, 0x00, 0x02, 0x06, 0x01, 0x00, 0x04, 0x0b, 0x08, 0x00, 0x09, 0x00, 0x00, 0x00
        /*0020*/ 	.byte	0x00, 0x00, 0x00, 0x00


//--------------------- .nv.info._Z13CUDA_MAT_SUBTPfS_S_ --------------------------
	.section	.nv.info._Z13CUDA_MAT_SUBTPfS_S_,"",@"SHT_CUDA_INFO"
	.sectionflags	@""
	.align	4


	//----- nvinfo : EIATTR_CUDA_API_VERSION
	.align		4
        /*0000*/ 	.byte	0x04, 0x37
        /*0002*/ 	.short	(.L_7 - .L_6)
.L_6:
        /*0004*/ 	.word	0x00000082


	//----- nvinfo : EIATTR_KPARAM_INFO
	.align		4
.L_7:
        /*0008*/ 	.byte	0x04, 0x17
        /*000a*/ 	.short	(.L_9 - .L_8)
.L_8:
        /*000c*/ 	.word	0x00000000
        /*0010*/ 	.short	0x0002
        /*0012*/ 	.short	0x0010
        /*0014*/ 	.byte	0x00, 0xf5, 0x21, 0x00


	//----- nvinfo : EIATTR_KPARAM_INFO
	.align		4
.L_9:
        /*0018*/ 	.byte	0x04, 0x17
        /*001a*/ 	.short	(.L_11 - .L_10)
.L_10:
        /*001c*/ 	.word	0x00000000
        /*0020*/ 	.short	0x0001
        /*0022*/ 	.short	0x0008
        /*0024*/ 	.byte	0x00, 0xf5, 0x21, 0x00


	//----- nvinfo : EIATTR_KPARAM_INFO
	.align		4
.L_11:
        /*0028*/ 	.byte	0x04, 0x17
        /*002a*/ 	.short	(.L_13 - .L_12)
.L_12:
        /*002c*/ 	.word	0x00000000
        /*0030*/ 	.short	0x0000
        /*0032*/ 	.short	0x0000
        /*0034*/ 	.byte	0x00, 0xf5, 0x21, 0x00


	//----- nvinfo : EIATTR_SPARSE_MMA_MASK
	.align		4
.L_13:
        /*0038*/ 	.byte	0x03, 0x50
        /*003a*/ 	.short	0x0000


	//----- nvinfo : EIATTR_MAXREG_COUNT
	.align		4
        /*003c*/ 	.byte	0x03, 0x1b
        /*003e*/ 	.short	0x00ff


	//----- nvinfo : EIATTR_NUM_BARRIERS
	.align		4
        /*0040*/ 	.byte	0x02, 0x4c
        /*0042*/ 	.byte	0x01
	.zero		1


	//----- nvinfo : EIATTR_MERCURY_ISA_VERSION
	.align		4
        /*0044*/ 	.byte	0x03, 0x5f
        /*0046*/ 	.short	0x0101


	//----- nvinfo : EIATTR_VRC_CTA_INIT_COUNT
	.align		4
        /*0048*/ 	.byte	0x02, 0x4a
	.zero		1
	.zero		1


	//----- nvinfo : EIATTR_EXIT_INSTR_OFFSETS
	.align		4
        /*004c*/ 	.byte	0x04, 0x1c
        /*004e*/ 	.short	(.L_15 - .L_14)


	//   ....[0]....
.L_14:
        /*0050*/ 	.word	0x000000b0


	//   ....[1]....
        /*0054*/ 	.word	0x00000280


	//----- nvinfo : EIATTR_CBANK_PARAM_SIZE
	.align		4
.L_15:
        /*0058*/ 	.byte	0x03, 0x19
        /*005a*/ 	.short	0x0018


	//----- nvinfo : EIATTR_PARAM_CBANK
	.align		4
        /*005c*/ 	.byte	0x04, 0x0a
        /*005e*/ 	.short	(.L_17 - .L_16)
	.align		4
.L_16:
        /*0060*/ 	.word	index@(.nv.constant0._Z13CUDA_MAT_SUBTPfS_S_)
        /*0064*/ 	.short	0x0380
        /*0066*/ 	.short	0x0018


	//----- nvinfo : EIATTR_SW_WAR
	.align		4
.L_17:
        /*0068*/ 	.byte	0x04, 0x36
        /*006a*/ 	.short	(.L_19 - .L_18)
.L_18:
        /*006c*/ 	.word	0x00000008
.L_19:


//--------------------- .nv.callgraph             --------------------------
	.section	.nv.callgraph,"",@"SHT_CUDA_CALLGRAPH"
	.align	4
	.sectionentsize	8
	.align		4
        /*0000*/ 	.word	0x00000000
	.align		4
        /*0004*/ 	.word	0xffffffff
	.align		4
        /*0008*/ 	.word	0x00000000
	.align		4
        /*000c*/ 	.word	0xfffffffe
	.align		4
        /*0010*/ 	.word	0x00000000
	.align		4
        /*0014*/ 	.word	0xfffffffd
	.align		4
        /*0018*/ 	.word	0x00000000
	.align		4
        /*001c*/ 	.word	0xfffffffc


//--------------------- .text._Z13CUDA_MAT_SUBTPfS_S_ --------------------------
	.section	.text._Z13CUDA_MAT_SUBTPfS_S_,"ax",@progbits
	.align	128
        .global         _Z13CUDA_MAT_SUBTPfS_S_
        .type           _Z13CUDA_MAT_SUBTPfS_S_,@function
        .size           _Z13CUDA_MAT_SUBTPfS_S_,(.L_x_1 - _Z13CUDA_MAT_SUBTPfS_S_)
        .other          _Z13CUDA_MAT_SUBTPfS_S_,@"STO_CUDA_ENTRY STV_DEFAULT"
_Z13CUDA_MAT_SUBTPfS_S_:
.text._Z13CUDA_MAT_SUBTPfS_S_:
[----:B------:R-:W-:Y:S01]  /*0000*/  LDC R1, c[0x0][0x37c] ;  /* 0x0000df00ff017b82 */ /* 0x000fe20000000800 */
[----:B------:R-:W0:Y:S07]  /*0010*/  S2R R5, SR_TID.Y ;  /* 0x0000000000057919 */ /* 0x000e2e0000002200 */
[----:B------:R-:W1:Y:S01]  /*0020*/  LDC R0, c[0x0][0x360] ;  /* 0x0000d800ff007b82 */ /* 0x000e620000000800 */
[----:B------:R-:W1:Y:S07]  /*0030*/  S2R R3, SR_TID.X ;  /* 0x0000000000037919 */ /* 0x000e6e0000002100 */
[----:B------:R-:W0:Y:S08]  /*0040*/  S2UR UR5, SR_CTAID.Y ;  /* 0x00000000000579c3 */ /* 0x000e300000002600 */
[----:B------:R-:W0:Y:S08]  /*0050*/  LDC R2, c[0x0][0x364] ;  /* 0x0000d900ff027b82 */ /* 0x000e300000000800 */
[----:B------:R-:W1:Y:S01]  /*0060*/  S2UR UR4, SR_CTAID.X ;  /* 0x00000000000479c3 */ /* 0x000e620000002500 */
[----:B0-----:R-:W-:-:S05]  /*0070*/  IMAD R2, R2, UR5, R5 ;  /* 0x0000000502027c24 */ /* 0x001fca000f8e0205 */
[----:B------:R-:W-:Y:S01]  /*0080*/  ISETP.GT.U32.AND P0, PT, R2, 0x3, PT ;  /* 0x000000030200780c */ /* 0x000fe20003f04070 */
[----:B-1----:R-:W-:-:S05]  /*0090*/  IMAD R0, R0, UR4, R3 ;  /* 0x0000000400007c24 */ /* 0x002fca000f8e0203 */
[----:B------:R-:W-:-:S13]  /*00a0*/  ISETP.GT.OR P0, PT, R0, 0x3, P0 ;  /* 0x000000030000780c */ /* 0x000fda0000704670 */
[----:B------:R-:W-:Y:S05]  /*00b0*/  @P0 EXIT ;  /* 0x000000000000094d */ /* 0x000fea0003800000 */
[----:B------:R-:W0:Y:S01]  /*00c0*/  LDC.64 R2, c[0x0][0x380] ;  /* 0x0000e000ff027b82 */ /* 0x000e220000000a00 */
[----:B------:R-:W1:Y:S01]  /*00d0*/  LDCU.64 UR4, c[0x0][0x358] ;  /* 0x00006b00ff0477ac */ /* 0x000e620008000a00 */
[----:B------:R-:W-:-:S06]  /*00e0*/  SHF.L.U32 R9, R0, 0x2, RZ ;  /* 0x0000000200097819 */ /* 0x000fcc00000006ff */
[----:B------:R-:W2:Y:S08]  /*00f0*/  LDC.64 R4, c[0x0][0x388] ;  /* 0x0000e200ff047b82 */ /* 0x000eb00000000a00 */
[----:B------:R-:W3:Y:S01]  /*0100*/  LDC.64 R6, c[0x0][0x390] ;  /* 0x0000e400ff067b82 */ /* 0x000ee20000000a00 */
[----:B0-----:R-:W-:-:S05]  /*0110*/  IMAD.WIDE R2, R9, 0x4, R2 ;  /* 0x0000000409027825 */ /* 0x001fca00078e0202 */
[----:B-1----:R-:W4:Y:S01]  /*0120*/  LDG.E R0, desc[UR4][R2.64] ;  /* 0x0000000402007981 */ /* 0x002f22000c1e1900 */
[----:B--2---:R-:W-:-:S05]  /*0130*/  IMAD.WIDE R4, R9, 0x4, R4 ;  /* 0x0000000409047825 */ /* 0x004fca00078e0204 */
[----:B------:R-:W4:Y:S01]  /*0140*/  LDG.E R11, desc[UR4][R4.64] ;  /* 0x00000004040b7981 */ /* 0x000f22000c1e1900 */
[----:B---3--:R-:W-:-:S04]  /*0150*/  IMAD.WIDE R6, R9, 0x4, R6 ;  /* 0x0000000409067825 */ /* 0x008fc800078e0206 */
[----:B----4-:R-:W-:-:S05]  /*0160*/  FADD R11, R0, -R11 ;  /* 0x8000000b000b7221 */ /* 0x010fca0000000000 */
[----:B------:R0:W-:Y:S01]  /*0170*/  STG.E desc[UR4][R6.64], R11 ;  /* 0x0000000b06007986 */ /* 0x0001e2000c101904 */
[----:B------:R-:W-:Y:S06]  /*0180*/  BAR.SYNC.DEFER_BLOCKING 0x0 ;  /* 0x0000000000007b1d */ /* 0x000fec0000010000 */
[----:B------:R-:W2:Y:S04]  /*0190*/  LDG.E R0, desc[UR4][R2.64+0x4] ;  /* 0x0000040402007981 */ /* 0x000ea8000c1e1900 */
[----:B------:R-:W2:Y:S02]  /*01a0*/  LDG.E R9, desc[UR4][R4.64+0x4] ;  /* 0x0000040404097981 */ /* 0x000ea4000c1e1900 */
[----:B--2---:R-:W-:-:S05]  /*01b0*/  FADD R9, R0, -R9 ;  /* 0x8000000900097221 */ /* 0x004fca0000000000 */
[----:B------:R-:W-:Y:S01]  /*01c0*/  STG.E desc[UR4][R6.64+0x4], R9 ;  /* 0x0000040906007986 */ /* 0x000fe2000c101904 */
[----:B------:R-:W-:Y:S06]  /*01d0*/  BAR.SYNC.DEFER_BLOCKING 0x0 ;  /* 0x0000000000007b1d */ /* 0x000fec0000010000 */
[----:B------:R-:W2:Y:S04]  /*01e0*/  LDG.E R0, desc[UR4][R2.64+0x8] ;  /* 0x0000080402007981 */ /* 0x000ea8000c1e1900 */
[----:B------:R-:W2:Y:S02]  /*01f0*/  LDG.E R13, desc[UR4][R4.64+0x8] ;  /* 0x00000804040d7981 */ /* 0x000ea4000c1e1900 */
[----:B--2---:R-:W-:-:S05]  /*0200*/  FADD R13, R0, -R13 ;  /* 0x8000000d000d7221 */ /* 0x004fca0000000000 */
[----:B------:R-:W-:Y:S01]  /*0210*/  STG.E desc[UR4][R6.64+0x8], R13 ;  /* 0x0000080d06007986 */ /* 0x000fe2000c101904 */
[----:B------:R-:W-:Y:S06]  /*0220*/  BAR.SYNC.DEFER_BLOCKING 0x0 ;  /* 0x0000000000007b1d */ /* 0x000fec0000010000 */
[----:B------:R-:W2:Y:S04]  /*0230*/  LDG.E R0, desc[UR4][R2.64+0xc] ;  /* 0x00000c0402007981 */ /* 0x000ea8000c1e1900 */
[----:B0-----:R-:W2:Y:S02]  /*0240*/  LDG.E R11, desc[UR4][R4.64+0xc] ;  /* 0x00000c04040b7981 */ /* 0x001ea4000c1e1900 */
[----:B--2---:R-:W-:-:S05]  /*0250*/  FADD R11, R0, -R11 ;  /* 0x8000000b000b7221 */ /* 0x004fca0000000000 */
[----:B------:R-:W-:Y:S01]  /*0260*/  STG.E desc[UR4][R6.64+0xc], R11 ;  /* 0x00000c0b06007986 */ /* 0x000fe2000c101904 */
[----:B------:R-:W-:Y:S06]  /*0270*/  BAR.SYNC.DEFER_BLOCKING 0x0 ;  /* 0x0000000000007b1d */ /* 0x000fec0000010000 */
[----:B------:R-:W-:Y:S05]  /*0280*/  EXIT ;  /* 0x000000000000794d */ /* 0x000fea0003800000 */
.L_x_0:
[----:B------:R-:W-:-:S00]  /*0290*/  BRA `(.L_x_0) ;  /* 0xfffffffc00fc7947 */ /* 0x000fc0000383ffff */
[----:B------:R-:W-:-:S00]  /*02a0*/  NOP ;  /* 0x0000000000007918 */ /* 0x000fc00000000000 */
        /* <DEDUP_REMOVED lines=13> */
.L_x_1:


//--------------------- .nv.shared.reserved.0     --------------------------
	.section	.nv.shared.reserved.0,"aw",@nobits
	.weak		__nv_reservedSMEM_offset_0_alias
	.size		__nv_reservedSMEM_offset_0_alias, 0, 64
	.other		__nv_reservedSMEM_offset_0_alias,@"STO_CUDA_RESERVED_SHARED STV_DEFAULT"
__nv_reservedSMEM_offset_0_alias:
	.zero		0
	.zero		64


//--------------------- .nv.constant0._Z13CUDA_MAT_SUBTPfS_S_ --------------------------
	.section	.nv.constant0._Z13CUDA_MAT_SUBTPfS_S_,"a",@progbits
	.sectionflags	@""
	.align	4
.nv.constant0._Z13CUDA_MAT_SUBTPfS_S_:
	.zero		920


//--------------------- SYMBOLS --------------------------

	.type		.nv.reservedSmem.offset0,@object
	.size		.nv.reservedSmem.offset0,0x4
